//
// Generated by NVIDIA NVVM Compiler
//
// Compiler Build ID: CL-36424714
// Cuda compilation tools, release 13.0, V13.0.88
// Based on NVVM 20.0.0
//

.version 9.0
.target sm_100
.address_size 64

	// .globl	_Z3addPiS_S_

.visible .entry _Z3addPiS_S_(
	.param .u64 .ptr .align 1 _Z3addPiS_S__param_0,
	.param .u64 .ptr .align 1 _Z3addPiS_S__param_1,
	.param .u64 .ptr .align 1 _Z3addPiS_S__param_2
)
{
	.reg .pred 	%p<2>;
	.reg .b32 	%r<8>;
	.reg .b64 	%rd<11>;

	ld.param.u64 	%rd1, [_Z3addPiS_S__param_0];
	ld.param.u64 	%rd2, [_Z3addPiS_S__param_1];
	ld.param.u64 	%rd3, [_Z3addPiS_S__param_2];
	mov.u32 	%r2, %ctaid.x;
	mov.u32 	%r3, %ntid.x;
	mov.u32 	%r4, %tid.x;
	mad.lo.s32 	%r1, %r2, %r3, %r4;
	setp.gt.s32 	%p1, %r1, 63;
	@%p1 bra 	$L__BB0_2;
	cvta.to.global.u64 	%rd4, %rd1;
	cvta.to.global.u64 	%rd5, %rd2;
	cvta.to.global.u64 	%rd6, %rd3;
	mul.wide.s32 	%rd7, %r1, 4;
	add.s64 	%rd8, %rd4, %rd7;
	ld.global.u32 	%r5, [%rd8];
	add.s64 	%rd9, %rd5, %rd7;
	ld.global.u32 	%r6, [%rd9];
	add.s32 	%r7, %r6, %r5;
	add.s64 	%rd10, %rd6, %rd7;
	st.global.u32 	[%rd10], %r7;
$L__BB0_2:
	ret;

}


// ===== COMPILED SASS (sm_100) =====

	.target	sm_100

	.elftype	@"ET_EXEC"


//--------------------- .note.nv.tkinfo           --------------------------
	.section	.note.nv.tkinfo,"",@"SHT_NOTE"
	.sectionflags	@"SHF_NOTE_NV_TKINFO"
	.tkinfo
        /*0018*/ 	.word	0x00000002
        /*0030*/ 	.string	""
        /*0030*/ 	.string	"ptxas"
        /*0030*/ 	.string	"Cuda compilation tools, release 13.0, V13.0.88"
        /*0030*/ 	.string	"Build cuda_13.0.r13.0/compiler.36424714_0"
        /*0030*/ 	.string	"-arch sm_100 -m 64 "



//--------------------- .note.nv.cuinfo           --------------------------
	.section	.note.nv.cuinfo,"",@"SHT_NOTE"
	.sectionflags	@"SHF_NOTE_NV_CUINFO"
        /*0018*/ 	.short	0x0002
        /*001a*/ 	.short	0x0064
        /*001c*/ 	.short	0x0082
	.zero		2


//--------------------- .nv.info                  --------------------------
	.section	.nv.info,"",@"SHT_CUDA_INFO"
	.align	4


	//----- nvinfo : EIATTR_REGCOUNT
	.align		4
        /*0000*/ 	.byte	0x04, 0x2f
        /*0002*/ 	.short	(.L_1 - .L_0)
	.align		4
.L_0:
        /*0004*/ 	.word	index@(_Z3addPiS_S_)
        /*0008*/ 	.word	0x0000000c


	//----- nvinfo : EIATTR_FRAME_SIZE
	.align		4
.L_1:
        /*000c*/ 	.byte	0x04, 0x11
        /*000e*/ 	.short	(.L_3 - .L_2)
	.align		4
.L_2:
        /*0010*/ 	.word	index@(_Z3addPiS_S_)
        /*0014*/ 	.word	0x00000000


	//----- nvinfo : EIATTR_MIN_STACK_SIZE
	.align		4
.L_3:
        /*0018*/ 	.byte	0x04, 0x12
        /*001a*/ 	.short	(.L_5 - .L_4)
	.align		4
.L_4:
        /*001c*/ 	.word	index@(_Z3addPiS_S_)
        /*0020*/ 	.word	0x00000000
.L_5:


//--------------------- .nv.compat                --------------------------
	.section	.nv.compat,"",@"SHT_CUDA_COMPAT_INFO"
	.align	4
        /*0000*/ 	.byte	0x02, 0x09, 0x00, 0x00, 0x02, 0x02, 0x01, 0x00, 0x02, 0x05, 0x05, 0x00, 0x03, 0x07, 0x01, 0x01
        /*0010*/ 	.byte	0x02, 0x03, 0x00, 0x00, 0x02, 0x06, 0x01, 0x00, 0x04, 0x0b, 0x08, 0x00, 0x09, 0x00, 0x00, 0x00
        /*0020*/ 	.byte	0x00, 0x00, 0x00, 0x00


//--------------------- .nv.info._Z3addPiS_S_     --------------------------
	.section	.nv.info._Z3addPiS_S_,"",@"SHT_CUDA_INFO"
	.sectionflags	@""
	.align	4


	//----- nvinfo : EIATTR_CUDA_API_VERSION
	.align		4
        /*0000*/ 	.byte	0x04, 0x37
        /*0002*/ 	.short	(.L_7 - .L_6)
.L_6:
        /*0004*/ 	.word	0x00000082


	//----- nvinfo : EIATTR_KPARAM_INFO
	.align		4
.L_7:
        /*0008*/ 	.byte	0x04, 0x17
        /*000a*/ 	.short	(.L_9 - .L_8)
.L_8:
        /*000c*/ 	.word	0x00000000
        /*0010*/ 	.short	0x0002
        /*0012*/ 	.short	0x0010
        /*0014*/ 	.byte	0x00, 0xf5, 0x21, 0x00


	//----- nvinfo : EIATTR_KPARAM_INFO
	.align		4
.L_9:
        /*0018*/ 	.byte	0x04, 0x17
        /*001a*/ 	.short	(.L_11 - .L_10)
.L_10:
        /*001c*/ 	.word	0x00000000
        /*0020*/ 	.short	0x0001
        /*0022*/ 	.short	0x0008
        /*0024*/ 	.byte	0x00, 0xf5, 0x21, 0x00


	//----- nvinfo : EIATTR_KPARAM_INFO
	.align		4
.L_11:
        /*0028*/ 	.byte	0x04, 0x17
        /*002a*/ 	.short	(.L_13 - .L_12)
.L_12:
        /*002c*/ 	.word	0x00000000
        /*0030*/ 	.short	0x0000
        /*0032*/ 	.short	0x0000
        /*0034*/ 	.byte	0x00, 0xf5, 0x21, 0x00


	//----- nvinfo : EIATTR_SPARSE_MMA_MASK
	.align		4
.L_13:
        /*0038*/ 	.byte	0x03, 0x50
        /*003a*/ 	.short	0x0000


	//----- nvinfo : EIATTR_MAXREG_COUNT
	.align		4
        /*003c*/ 	.byte	0x03, 0x1b
        /*003e*/ 	.short	0x00ff


	//----- nvinfo : EIATTR_MERCURY_ISA_VERSION
	.align		4
        /*0040*/ 	.byte	0x03, 0x5f
        /*0042*/ 	.short	0x0101


	//----- nvinfo : EIATTR_VRC_CTA_INIT_COUNT
	.align		4
        /*0044*/ 	.byte	0x02, 0x4a
	.zero		1
	.zero		1


	//----- nvinfo : EIATTR_EXIT_INSTR_OFFSETS
	.align		4
        /*0048*/ 	.byte	0x04, 0x1c
        /*004a*/ 	.short	(.L_15 - .L_14)


	//   ....[0]....
.L_14:
        /*004c*/ 	.word	0x00000060


	//   ....[1]....
        /*0050*/ 	.word	0x00000120


	//----- nvinfo : EIATTR_CBANK_PARAM_SIZE
	.align		4
.L_15:
        /*0054*/ 	.byte	0x03, 0x19
        /*0056*/ 	.short	0x0018


	//----- nvinfo : EIATTR_PARAM_CBANK
	.align		4
        /*0058*/ 	.byte	0x04, 0x0a
        /*005a*/ 	.short	(.L_17 - .L_16)
	.align		4
.L_16:
        /*005c*/ 	.word	index@(.nv.constant0._Z3addPiS_S_)
        /*0060*/ 	.short	0x0380
        /*0062*/ 	.short	0x0018


	//----- nvinfo : EIATTR_SW_WAR
	.align		4
.L_17:
        /*0064*/ 	.byte	0x04, 0x36
        /*0066*/ 	.short	(.L_19 - .L_18)
.L_18:
        /*0068*/ 	.word	0x00000008
.L_19:


//--------------------- .nv.callgraph             --------------------------
	.section	.nv.callgraph,"",@"SHT_CUDA_CALLGRAPH"
	.align	4
	.sectionentsize	8
	.align		4
        /*0000*/ 	.word	0x00000000
	.align		4
        /*0004*/ 	.word	0xffffffff
	.align		4
        /*0008*/ 	.word	0x00000000
	.align		4
        /*000c*/ 	.word	0xfffffffe
	.align		4
        /*0010*/ 	.word	0x00000000
	.align		4
        /*0014*/ 	.word	0xfffffffd
	.align		4
        /*0018*/ 	.word	0x00000000
	.align		4
        /*001c*/ 	.word	0xfffffffc


//--------------------- .text._Z3addPiS_S_        --------------------------
	.section	.text._Z3addPiS_S_,"ax",@progbits
	.align	128
        .global         _Z3addPiS_S_
        .type           _Z3addPiS_S_,@function
        .size           _Z3addPiS_S_,(.L_x_1 - _Z3addPiS_S_)
        .other          _Z3addPiS_S_,@"STO_CUDA_ENTRY STV_DEFAULT"
_Z3addPiS_S_:
.text._Z3addPiS_S_:
[----:B------:R-:W-:Y:S01]  /*0000*/  LDC R1, c[0x0][0x37c] ;  /* 0x0000df00ff017b82 */ /* 0x000fe20000000800 */
[----:B------:R-:W0:Y:S07]  /*0010*/  S2R R0, SR_TID.X ;  /* 0x0000000000007919 */ /* 0x000e2e0000002100 */
[----:B------:R-:W0:Y:S08]  /*0020*/  S2UR UR4, SR_CTAID.X ;  /* 0x00000000000479c3 */ /* 0x000e300000002500 */
[----:B------:R-:W0:Y:S02]  /*0030*/  LDC R9, c[0x0][0x360] ;  /* 0x0000d800ff097b82 */ /* 0x000e240000000800 */
[----:B0-----:R-:W-:-:S05]  /*0040*/  IMAD R9, R9, UR4, R0 ;  /* 0x0000000409097c24 */ /* 0x001fca000f8e0200 */
[----:B------:R-:W-:-:S13]  /*0050*/  ISETP.GT.AND P0, PT, R9, 0x3f, PT ;  /* 0x0000003f0900780c */ /* 0x000fda0003f04270 */
[----:B------:R-:W-:Y:S05]  /*0060*/  @P0 EXIT ;  /* 0x000000000000094d */ /* 0x000fea0003800000 */
[----:B------:R-:W0:Y:S01]  /*0070*/  LDC.64 R2, c[0x0][0x380] ;  /* 0x0000e000ff027b82 */ /* 0x000e220000000a00 */
[----:B------:R-:W1:Y:S07]  /*0080*/  LDCU.64 UR4, c[0x0][0x358] ;  /* 0x00006b00ff0477ac */ /* 0x000e6e0008000a00 */
[----:B------:R-:W2:Y:S08]  /*0090*/  LDC.64 R4, c[0x0][0x388] ;  /* 0x0000e200ff047b82 */ /* 0x000eb00000000a00 */
[----:B------:R-:W3:Y:S01]  /*00a0*/  LDC.64 R6, c[0x0][0x390] ;  /* 0x0000e400ff067b82 */ /* 0x000ee20000000a00 */
[----:B0-----:R-:W-:-:S06]  /*00b0*/  IMAD.WIDE R2, R9, 0x4, R2 ;  /* 0x0000000409027825 */ /* 0x001fcc00078e0202 */
[----:B-1----:R-:W4:Y:S01]  /*00c0*/  LDG.E R2, desc[UR4][R2.64] ;  /* 0x0000000402027981 */ /* 0x002f22000c1e1900 */
[----:B--2---:R-:W-:-:S06]  /*00d0*/  IMAD.WIDE R4, R9, 0x4, R4 ;  /* 0x0000000409047825 */ /* 0x004fcc00078e0204 */
[----:B------:R-:W4:Y:S01]  /*00e0*/  LDG.E R5, desc[UR4][R4.64] ;  /* 0x0000000404057981 */ /* 0x000f22000c1e1900 */
[----:B---3--:R-:W-:Y:S01]  /*00f0*/  IMAD.WIDE R6, R9, 0x4, R6 ;  /* 0x0000000409067825 */ /* 0x008fe200078e0206 */
[----:B----4-:R-:W-:-:S05]  /*0100*/  IADD3 R9, PT, PT, R2, R5, RZ ;  /* 0x0000000502097210 */ /* 0x010fca0007ffe0ff */
[----:B------:R-:W-:Y:S01]  /*0110*/  STG.E desc[UR4][R6.64], R9 ;  /* 0x0000000906007986 */ /* 0x000fe2000c101904 */
[----:B------:R-:W-:Y:S05]  /*0120*/  EXIT ;  /* 0x000000000000794d */ /* 0x000fea0003800000 */
.L_x_0:
[----:B------:R-:W-:-:S00]  /*0130*/  BRA `(.L_x_0) ;  /* 0xfffffffc00fc7947 */ /* 0x000fc0000383ffff */
[----:B------:R-:W-:-:S00]  /*0140*/  NOP ;  /* 0x0000000000007918 */ /* 0x000fc00000000000 */
        /* <DEDUP_REMOVED lines=11> */
.L_x_1:


//--------------------- .nv.shared.reserved.0     --------------------------
	.section	.nv.shared.reserved.0,"aw",@nobits
	.weak		__nv_reservedSMEM_offset_0_alias
	.size		__nv_reservedSMEM_offset_0_alias, 0, 64
	.other		__nv_reservedSMEM_offset_0_alias,@"STO_CUDA_RESERVED_SHARED STV_DEFAULT"
__nv_reservedSMEM_offset_0_alias:
	.zero		0
	.zero		64


//--------------------- .nv.constant0._Z3addPiS_S_ --------------------------
	.section	.nv.constant0._Z3addPiS_S_,"a",@progbits
	.sectionflags	@""
	.align	4
.nv.constant0._Z3addPiS_S_:
	.zero		920


//--------------------- SYMBOLS --------------------------

	.type		.nv.reservedSmem.offset0,@object
	.size		.nv.reservedSmem.offset0,0x4
